	.headerflags	@"EF_CUDA_TEXMODE_UNIFIED EF_CUDA_64BIT_ADDRESS EF_CUDA_ACCELERATORS EF_CUDA_SM90 EF_CUDA_VIRTUAL_SM(EF_CUDA_SM90)"
	.elftype	@"ET_EXEC"


//--------------------- .nv.info                  --------------------------
	.section	.nv.info,"",@"SHT_CUDA_INFO"
	.align	4


	//----- nvinfo : EIATTR_REGCOUNT
	.align		4
        /*0000*/ 	.byte	0x04, 0x2f
        /*0002*/ 	.short	(.L_1 - .L_0)
	.align		4
.L_0:
        /*0004*/ 	.word	index@(triton_poi_fused_convolution_20)
        /*0008*/ 	.word	0x0000000c


	//----- nvinfo : EIATTR_MIN_STACK_SIZE
	.align		4
.L_1:
        /*000c*/ 	.byte	0x04, 0x12
        /*000e*/ 	.short	(.L_3 - .L_2)
	.align		4
.L_2:
        /*0010*/ 	.word	index@(triton_poi_fused_convolution_20)
        /*0014*/ 	.word	0x00000000


	//----- nvinfo : EIATTR_FRAME_SIZE
	.align		4
.L_3:
        /*0018*/ 	.byte	0x04, 0x11
        /*001a*/ 	.short	(.L_5 - .L_4)
	.align		4
.L_4:
        /*001c*/ 	.word	index@(triton_poi_fused_convolution_20)
        /*0020*/ 	.word	0x00000000


	//----- nvinfo : EIATTR_MIN_STACK_SIZE
	.align		4
.L_5:
        /*0024*/ 	.byte	0x04, 0x12
        /*0026*/ 	.short	(.L_7 - .L_6)
	.align		4
.L_6:
        /*0028*/ 	.word	index@(triton_poi_fused_convolution_20)
        /*002c*/ 	.word	0x00000000
.L_7:


//--------------------- .nv.info.triton_poi_fused_convolution_20 --------------------------
	.section	.nv.info.triton_poi_fused_convolution_20,"",@"SHT_CUDA_INFO"
	.sectionflags	@""
	.align	4


	//----- nvinfo : EIATTR_CUDA_API_VERSION
	.align		4
        /*0000*/ 	.byte	0x04, 0x37
        /*0002*/ 	.short	(.L_9 - .L_8)
.L_8:
        /*0004*/ 	.word	0x0000007c


	//----- nvinfo : EIATTR_KPARAM_INFO
	.align		4
.L_9:
        /*0008*/ 	.byte	0x04, 0x17
        /*000a*/ 	.short	(.L_11 - .L_10)
.L_10:
        /*000c*/ 	.word	0x00000000
        /*0010*/ 	.short	0x0002
        /*0012*/ 	.short	0x0010
        /*0014*/ 	.byte	0x00, 0xf0, 0x11, 0x00


	//----- nvinfo : EIATTR_KPARAM_INFO
	.align		4
.L_11:
        /*0018*/ 	.byte	0x04, 0x17
        /*001a*/ 	.short	(.L_13 - .L_12)
.L_12:
        /*001c*/ 	.word	0x00000000
        /*0020*/ 	.short	0x0001
        /*0022*/ 	.short	0x0008
        /*0024*/ 	.byte	0x00, 0xf4, 0x21, 0x00


	//----- nvinfo : EIATTR_KPARAM_INFO
	.align		4
.L_13:
        /*0028*/ 	.byte	0x04, 0x17
        /*002a*/ 	.short	(.L_15 - .L_14)
.L_14:
        /*002c*/ 	.word	0x00000000
        /*0030*/ 	.short	0x0000
        /*0032*/ 	.short	0x0000
        /*0034*/ 	.byte	0x00, 0xf4, 0x21, 0x00


	//----- nvinfo : EIATTR_SPARSE_MMA_MASK
	.align		4
.L_15:
        /*0038*/ 	.byte	0x03, 0x50
        /*003a*/ 	.short	0x0000


	//----- nvinfo : EIATTR_MAXREG_COUNT
	.align		4
        /*003c*/ 	.byte	0x03, 0x1b
        /*003e*/ 	.short	0x00ff


	//----- nvinfo : EIATTR_EXIT_INSTR_OFFSETS
	.align		4
        /*0040*/ 	.byte	0x04, 0x1c
        /*0042*/ 	.short	(.L_17 - .L_16)


	//   ....[0]....
.L_16:
        /*0044*/ 	.word	0x00000150


	//   ....[1]....
        /*0048*/ 	.word	0x00000170


	//----- nvinfo : EIATTR_REQNTID
	.align		4
.L_17:
        /*004c*/ 	.byte	0x04, 0x10
        /*004e*/ 	.short	(.L_19 - .L_18)
.L_18:
        /*0050*/ 	.word	0x00000080
        /*0054*/ 	.word	0x00000001
        /*0058*/ 	.word	0x00000001


	//----- nvinfo : EIATTR_CBANK_PARAM_SIZE
	.align		4
.L_19:
        /*005c*/ 	.byte	0x03, 0x19
        /*005e*/ 	.short	0x0014


	//----- nvinfo : EIATTR_PARAM_CBANK
	.align		4
        /*0060*/ 	.byte	0x04, 0x0a
        /*0062*/ 	.short	(.L_21 - .L_20)
	.align		4
.L_20:
        /*0064*/ 	.word	index@(.nv.constant0.triton_poi_fused_convolution_20)
        /*0068*/ 	.short	0x0210
        /*006a*/ 	.short	0x0014


	//----- nvinfo : EIATTR_SW_WAR
	.align		4
.L_21:
        /*006c*/ 	.byte	0x04, 0x36
        /*006e*/ 	.short	(.L_23 - .L_22)
.L_22:
        /*0070*/ 	.word	0x00000008
.L_23:


//--------------------- .nv.callgraph             --------------------------
	.section	.nv.callgraph,"",@"SHT_CUDA_CALLGRAPH"
	.align	4
	.sectionentsize	8
	.align		4
        /*0000*/ 	.word	0x00000000
	.align		4
        /*0004*/ 	.word	0xffffffff
	.align		4
        /*0008*/ 	.word	0x00000000
	.align		4
        /*000c*/ 	.word	0xfffffffe
	.align		4
        /*0010*/ 	.word	0x00000000
	.align		4
        /*0014*/ 	.word	0xfffffffd
	.align		4
        /*0018*/ 	.word	0x00000000
	.align		4
        /*001c*/ 	.word	0xfffffffc


//--------------------- .text.triton_poi_fused_convolution_20 --------------------------
	.section	.text.triton_poi_fused_convolution_20,"ax",@progbits
	.align	128
        .global         triton_poi_fused_convolution_20
        .type           triton_poi_fused_convolution_20,@function
        .size           triton_poi_fused_convolution_20,(.L_x_1 - triton_poi_fused_convolution_20)
        .other          triton_poi_fused_convolution_20,@"STO_CUDA_ENTRY STV_DEFAULT"
triton_poi_fused_convolution_20:
.text.triton_poi_fused_convolution_20:
[----:B------:R-:W0:Y:S02]  /*0000*/  LDC R1, c[0x0][0x28] ;  /* 0x00000a00ff017b82 */ /* 0x000e240000000800 */
[----:B------:R-:W1:Y:S01]  /*0010*/  S2R R0, SR_TID.X ;  /* 0x0000000000007919 */ /* 0x000e620000002100 */
[----:B------:R-:W2:Y:S01]  /*0020*/  LDC.64 R2, c[0x0][0x210] ;  /* 0x00008400ff027b82 */ /* 0x000ea20000000a00 */
[----:B------:R-:W-:Y:S01]  /*0030*/  ULDC.64 UR4, c[0x0][0x208] ;  /* 0x0000820000047ab9 */ /* 0x000fe20000000a00 */
[----:B------:R-:W3:Y:S06]  /*0040*/  S2R R7, SR_CTAID.X ;  /* 0x0000000000077919 */ /* 0x000eec0000002500 */
[----:B------:R-:W4:Y:S01]  /*0050*/  LDC.64 R4, c[0x0][0x218] ;  /* 0x00008600ff047b82 */ /* 0x000f220000000a00 */
[----:B-1----:R-:W-:-:S02]  /*0060*/  LOP3.LUT R0, R0, 0x7f, RZ, 0xc0, !PT ;  /* 0x0000007f00007812 */ /* 0x002fc400078ec0ff */
[----:B---3--:R-:W-:-:S03]  /*0070*/  SHF.R.S32.HI R6, RZ, 0x18, R7 ;  /* 0x00000018ff067819 */ /* 0x008fc60000011407 */
[----:B------:R-:W-:Y:S01]  /*0080*/  IMAD R7, R7, 0x80, R0 ;  /* 0x0000008007077824 */ /* 0x000fe200078e0200 */
[----:B------:R-:W-:-:S03]  /*0090*/  SGXT R0, R6, 0x1 ;  /* 0x000000010600781a */ /* 0x000fc60000000200 */
[C---:B--2---:R-:W-:Y:S01]  /*00a0*/  IMAD.WIDE R2, R7.reuse, 0x4, R2 ;  /* 0x0000000407027825 */ /* 0x044fe200078e0202 */
[----:B------:R-:W-:Y:S02]  /*00b0*/  ISETP.GE.AND P0, PT, R7, 0x3200, PT ;  /* 0x000032000700780c */ /* 0x000fe40003f06270 */
[----:B------:R-:W-:-:S04]  /*00c0*/  LEA.HI R0, R0, R7, RZ, 0x7 ;  /* 0x0000000700007211 */ /* 0x000fc800078f38ff */
[----:B------:R-:W-:-:S05]  /*00d0*/  LOP3.LUT R0, R0, 0xffffff80, RZ, 0xc0, !PT ;  /* 0xffffff8000007812 */ /* 0x000fca00078ec0ff */
[----:B------:R-:W-:Y:S01]  /*00e0*/  IMAD.IADD R9, R7, 0x1, -R0 ;  /* 0x0000000107097824 */ /* 0x000fe200078e0a00 */
[----:B------:R-:W-:Y:S01]  /*00f0*/  HFMA2.MMA R0, -RZ, RZ, 0, 0 ;  /* 0x00000000ff007435 */ /* 0x000fe200000001ff */
[----:B------:R-:W-:Y:S02]  /*0100*/  IMAD.MOV.U32 R7, RZ, RZ, RZ ;  /* 0x000000ffff077224 */ /* 0x000fe400078e00ff */
[----:B----4-:R-:W-:-:S05]  /*0110*/  IMAD.WIDE R4, R9, 0x4, R4 ;  /* 0x0000000409047825 */ /* 0x010fca00078e0204 */
[----:B------:R-:W2:Y:S04]  /*0120*/  @!P0 LDG.E.EL R7, desc[UR4][R4.64] ;  /* 0x0000000404078981 */ /* 0x000ea8000c2e1900 */
[----:B------:R-:W2:Y:S02]  /*0130*/  @!P0 LDG.E R0, desc[UR4][R2.64] ;  /* 0x0000000402008981 */ /* 0x000ea4000c1e1900 */
[----:B--2---:R-:W-:Y:S01]  /*0140*/  FADD R7, R7, R0 ;  /* 0x0000000007077221 */ /* 0x004fe20000000000 */
[----:B------:R-:W-:Y:S06]  /*0150*/  @P0 EXIT ;  /* 0x000000000000094d */ /* 0x000fec0003800000 */
[----:B------:R-:W-:Y:S01]  /*0160*/  STG.E desc[UR4][R2.64], R7 ;  /* 0x0000000702007986 */ /* 0x000fe2000c101904 */
[----:B------:R-:W-:Y:S05]  /*0170*/  EXIT ;  /* 0x000000000000794d */ /* 0x000fea0003800000 */
.L_x_0:
[----:B------:R-:W-:-:S00]  /*0180*/  BRA `(.L_x_0) ;  /* 0xfffffffc00fc7947 */ /* 0x000fc0000383ffff */
[----:B------:R-:W-:-:S00]  /*0190*/  NOP ;  /* 0x0000000000007918 */ /* 0x000fc00000000000 */
        /* <DEDUP_REMOVED lines=14> */
.L_x_1:


//--------------------- .nv.constant0.triton_poi_fused_convolution_20 --------------------------
	.section	.nv.constant0.triton_poi_fused_convolution_20,"a",@progbits
	.sectionflags	@""
	.align	4
.nv.constant0.triton_poi_fused_convolution_20:
	.zero		548
